//
// Generated by NVIDIA NVVM Compiler
//
// Compiler Build ID: CL-36424714
// Cuda compilation tools, release 13.0, V13.0.88
// Based on NVVM 20.0.0
//

.version 9.0
.target sm_100
.address_size 64

	// .globl	_Z17brightness_kernelPfiiif

.visible .entry _Z17brightness_kernelPfiiif(
	.param .u64 .ptr .align 1 _Z17brightness_kernelPfiiif_param_0,
	.param .u32 _Z17brightness_kernelPfiiif_param_1,
	.param .u32 _Z17brightness_kernelPfiiif_param_2,
	.param .u32 _Z17brightness_kernelPfiiif_param_3,
	.param .f32 _Z17brightness_kernelPfiiif_param_4
)
{
	.reg .pred 	%p<14>;
	.reg .b32 	%r<46>;
	.reg .b32 	%f<118>;
	.reg .b64 	%rd<12>;

	ld.param.u64 	%rd3, [_Z17brightness_kernelPfiiif_param_0];
	ld.param.u32 	%r24, [_Z17brightness_kernelPfiiif_param_1];
	ld.param.u32 	%r26, [_Z17brightness_kernelPfiiif_param_2];
	ld.param.u32 	%r25, [_Z17brightness_kernelPfiiif_param_3];
	ld.param.f32 	%f1, [_Z17brightness_kernelPfiiif_param_4];
	cvta.to.global.u64 	%rd1, %rd3;
	mov.u32 	%r28, %ctaid.x;
	mov.u32 	%r29, %ntid.x;
	mov.u32 	%r30, %tid.x;
	mad.lo.s32 	%r1, %r28, %r29, %r30;
	mov.u32 	%r31, %ctaid.y;
	mov.u32 	%r32, %ntid.y;
	mov.u32 	%r33, %tid.y;
	mad.lo.s32 	%r34, %r31, %r32, %r33;
	setp.ge.s32 	%p1, %r1, %r24;
	setp.ge.s32 	%p2, %r34, %r26;
	or.pred  	%p3, %p1, %p2;
	setp.lt.s32 	%p4, %r25, 1;
	or.pred  	%p5, %p3, %p4;
	@%p5 bra 	$L__BB0_13;
	mad.lo.s32 	%r36, %r24, %r34, %r1;
	mul.lo.s32 	%r3, %r36, %r25;
	and.b32  	%r4, %r25, 15;
	setp.lt.u32 	%p6, %r25, 16;
	mov.b32 	%r42, 0;
	@%p6 bra 	$L__BB0_4;
	and.b32  	%r42, %r25, 2147483632;
	neg.s32 	%r40, %r42;
	add.s64 	%rd2, %rd1, 32;
	mov.u32 	%r39, %r3;
$L__BB0_3:
	.pragma "nounroll";
	mul.wide.s32 	%rd4, %r39, 4;
	add.s64 	%rd5, %rd2, %rd4;
	ld.global.f32 	%f2, [%rd5+-32];
	add.f32 	%f3, %f1, %f2;
	min.f32 	%f4, %f3, 0f3F800000;
	max.f32 	%f5, %f4, 0f00000000;
	st.global.f32 	[%rd5+-32], %f5;
	ld.global.f32 	%f6, [%rd5+-28];
	add.f32 	%f7, %f1, %f6;
	min.f32 	%f8, %f7, 0f3F800000;
	max.f32 	%f9, %f8, 0f00000000;
	st.global.f32 	[%rd5+-28], %f9;
	ld.global.f32 	%f10, [%rd5+-24];
	add.f32 	%f11, %f1, %f10;
	min.f32 	%f12, %f11, 0f3F800000;
	max.f32 	%f13, %f12, 0f00000000;
	st.global.f32 	[%rd5+-24], %f13;
	ld.global.f32 	%f14, [%rd5+-20];
	add.f32 	%f15, %f1, %f14;
	min.f32 	%f16, %f15, 0f3F800000;
	max.f32 	%f17, %f16, 0f00000000;
	st.global.f32 	[%rd5+-20], %f17;
	ld.global.f32 	%f18, [%rd5+-16];
	add.f32 	%f19, %f1, %f18;
	min.f32 	%f20, %f19, 0f3F800000;
	max.f32 	%f21, %f20, 0f00000000;
	st.global.f32 	[%rd5+-16], %f21;
	ld.global.f32 	%f22, [%rd5+-12];
	add.f32 	%f23, %f1, %f22;
	min.f32 	%f24, %f23, 0f3F800000;
	max.f32 	%f25, %f24, 0f00000000;
	st.global.f32 	[%rd5+-12], %f25;
	ld.global.f32 	%f26, [%rd5+-8];
	add.f32 	%f27, %f1, %f26;
	min.f32 	%f28, %f27, 0f3F800000;
	max.f32 	%f29, %f28, 0f00000000;
	st.global.f32 	[%rd5+-8], %f29;
	ld.global.f32 	%f30, [%rd5+-4];
	add.f32 	%f31, %f1, %f30;
	min.f32 	%f32, %f31, 0f3F800000;
	max.f32 	%f33, %f32, 0f00000000;
	st.global.f32 	[%rd5+-4], %f33;
	ld.global.f32 	%f34, [%rd5];
	add.f32 	%f35, %f1, %f34;
	min.f32 	%f36, %f35, 0f3F800000;
	max.f32 	%f37, %f36, 0f00000000;
	st.global.f32 	[%rd5], %f37;
	ld.global.f32 	%f38, [%rd5+4];
	add.f32 	%f39, %f1, %f38;
	min.f32 	%f40, %f39, 0f3F800000;
	max.f32 	%f41, %f40, 0f00000000;
	st.global.f32 	[%rd5+4], %f41;
	ld.global.f32 	%f42, [%rd5+8];
	add.f32 	%f43, %f1, %f42;
	min.f32 	%f44, %f43, 0f3F800000;
	max.f32 	%f45, %f44, 0f00000000;
	st.global.f32 	[%rd5+8], %f45;
	ld.global.f32 	%f46, [%rd5+12];
	add.f32 	%f47, %f1, %f46;
	min.f32 	%f48, %f47, 0f3F800000;
	max.f32 	%f49, %f48, 0f00000000;
	st.global.f32 	[%rd5+12], %f49;
	ld.global.f32 	%f50, [%rd5+16];
	add.f32 	%f51, %f1, %f50;
	min.f32 	%f52, %f51, 0f3F800000;
	max.f32 	%f53, %f52, 0f00000000;
	st.global.f32 	[%rd5+16], %f53;
	ld.global.f32 	%f54, [%rd5+20];
	add.f32 	%f55, %f1, %f54;
	min.f32 	%f56, %f55, 0f3F800000;
	max.f32 	%f57, %f56, 0f00000000;
	st.global.f32 	[%rd5+20], %f57;
	ld.global.f32 	%f58, [%rd5+24];
	add.f32 	%f59, %f1, %f58;
	min.f32 	%f60, %f59, 0f3F800000;
	max.f32 	%f61, %f60, 0f00000000;
	st.global.f32 	[%rd5+24], %f61;
	ld.global.f32 	%f62, [%rd5+28];
	add.f32 	%f63, %f1, %f62;
	min.f32 	%f64, %f63, 0f3F800000;
	max.f32 	%f65, %f64, 0f00000000;
	st.global.f32 	[%rd5+28], %f65;
	add.s32 	%r40, %r40, 16;
	add.s32 	%r39, %r39, 16;
	setp.ne.s32 	%p7, %r40, 0;
	@%p7 bra 	$L__BB0_3;
$L__BB0_4:
	setp.eq.s32 	%p8, %r4, 0;
	@%p8 bra 	$L__BB0_13;
	and.b32  	%r12, %r25, 7;
	setp.lt.u32 	%p9, %r4, 8;
	@%p9 bra 	$L__BB0_7;
	add.s32 	%r37, %r42, %r3;
	mul.wide.s32 	%rd6, %r37, 4;
	add.s64 	%rd7, %rd1, %rd6;
	ld.global.f32 	%f66, [%rd7];
	add.f32 	%f67, %f1, %f66;
	min.f32 	%f68, %f67, 0f3F800000;
	max.f32 	%f69, %f68, 0f00000000;
	st.global.f32 	[%rd7], %f69;
	ld.global.f32 	%f70, [%rd7+4];
	add.f32 	%f71, %f1, %f70;
	min.f32 	%f72, %f71, 0f3F800000;
	max.f32 	%f73, %f72, 0f00000000;
	st.global.f32 	[%rd7+4], %f73;
	ld.global.f32 	%f74, [%rd7+8];
	add.f32 	%f75, %f1, %f74;
	min.f32 	%f76, %f75, 0f3F800000;
	max.f32 	%f77, %f76, 0f00000000;
	st.global.f32 	[%rd7+8], %f77;
	ld.global.f32 	%f78, [%rd7+12];
	add.f32 	%f79, %f1, %f78;
	min.f32 	%f80, %f79, 0f3F800000;
	max.f32 	%f81, %f80, 0f00000000;
	st.global.f32 	[%rd7+12], %f81;
	ld.global.f32 	%f82, [%rd7+16];
	add.f32 	%f83, %f1, %f82;
	min.f32 	%f84, %f83, 0f3F800000;
	max.f32 	%f85, %f84, 0f00000000;
	st.global.f32 	[%rd7+16], %f85;
	ld.global.f32 	%f86, [%rd7+20];
	add.f32 	%f87, %f1, %f86;
	min.f32 	%f88, %f87, 0f3F800000;
	max.f32 	%f89, %f88, 0f00000000;
	st.global.f32 	[%rd7+20], %f89;
	ld.global.f32 	%f90, [%rd7+24];
	add.f32 	%f91, %f1, %f90;
	min.f32 	%f92, %f91, 0f3F800000;
	max.f32 	%f93, %f92, 0f00000000;
	st.global.f32 	[%rd7+24], %f93;
	ld.global.f32 	%f94, [%rd7+28];
	add.f32 	%f95, %f1, %f94;
	min.f32 	%f96, %f95, 0f3F800000;
	max.f32 	%f97, %f96, 0f00000000;
	st.global.f32 	[%rd7+28], %f97;
	add.s32 	%r42, %r42, 8;
$L__BB0_7:
	setp.eq.s32 	%p10, %r12, 0;
	@%p10 bra 	$L__BB0_13;
	and.b32  	%r15, %r25, 3;
	setp.lt.u32 	%p11, %r12, 4;
	@%p11 bra 	$L__BB0_10;
	add.s32 	%r38, %r42, %r3;
	mul.wide.s32 	%rd8, %r38, 4;
	add.s64 	%rd9, %rd1, %rd8;
	ld.global.f32 	%f98, [%rd9];
	add.f32 	%f99, %f1, %f98;
	min.f32 	%f100, %f99, 0f3F800000;
	max.f32 	%f101, %f100, 0f00000000;
	st.global.f32 	[%rd9], %f101;
	ld.global.f32 	%f102, [%rd9+4];
	add.f32 	%f103, %f1, %f102;
	min.f32 	%f104, %f103, 0f3F800000;
	max.f32 	%f105, %f104, 0f00000000;
	st.global.f32 	[%rd9+4], %f105;
	ld.global.f32 	%f106, [%rd9+8];
	add.f32 	%f107, %f1, %f106;
	min.f32 	%f108, %f107, 0f3F800000;
	max.f32 	%f109, %f108, 0f00000000;
	st.global.f32 	[%rd9+8], %f109;
	ld.global.f32 	%f110, [%rd9+12];
	add.f32 	%f111, %f1, %f110;
	min.f32 	%f112, %f111, 0f3F800000;
	max.f32 	%f113, %f112, 0f00000000;
	st.global.f32 	[%rd9+12], %f113;
	add.s32 	%r42, %r42, 4;
$L__BB0_10:
	setp.eq.s32 	%p12, %r15, 0;
	@%p12 bra 	$L__BB0_13;
	add.s32 	%r45, %r42, %r3;
	neg.s32 	%r44, %r15;
$L__BB0_12:
	.pragma "nounroll";
	mul.wide.s32 	%rd10, %r45, 4;
	add.s64 	%rd11, %rd1, %rd10;
	ld.global.f32 	%f114, [%rd11];
	add.f32 	%f115, %f1, %f114;
	min.f32 	%f116, %f115, 0f3F800000;
	max.f32 	%f117, %f116, 0f00000000;
	st.global.f32 	[%rd11], %f117;
	add.s32 	%r45, %r45, 1;
	add.s32 	%r44, %r44, 1;
	setp.ne.s32 	%p13, %r44, 0;
	@%p13 bra 	$L__BB0_12;
$L__BB0_13:
	ret;

}


// ===== COMPILED SASS (sm_100) =====

	.target	sm_100

	.elftype	@"ET_EXEC"


//--------------------- .note.nv.tkinfo           --------------------------
	.section	.note.nv.tkinfo,"",@"SHT_NOTE"
	.sectionflags	@"SHF_NOTE_NV_TKINFO"
	.tkinfo
        /*0018*/ 	.word	0x00000002
        /*0030*/ 	.string	""
        /*0030*/ 	.string	"ptxas"
        /*0030*/ 	.string	"Cuda compilation tools, release 13.0, V13.0.88"
        /*0030*/ 	.string	"Build cuda_13.0.r13.0/compiler.36424714_0"
        /*0030*/ 	.string	"-arch sm_100 -m 64 "



//--------------------- .note.nv.cuinfo           --------------------------
	.section	.note.nv.cuinfo,"",@"SHT_NOTE"
	.sectionflags	@"SHF_NOTE_NV_CUINFO"
        /*0018*/ 	.short	0x0002
        /*001a*/ 	.short	0x0064
        /*001c*/ 	.short	0x0082
	.zero		2


//--------------------- .nv.info                  --------------------------
	.section	.nv.info,"",@"SHT_CUDA_INFO"
	.align	4


	//----- nvinfo : EIATTR_REGCOUNT
	.align		4
        /*0000*/ 	.byte	0x04, 0x2f
        /*0002*/ 	.short	(.L_1 - .L_0)
	.align		4
.L_0:
        /*0004*/ 	.word	index@(_Z17brightness_kernelPfiiif)
        /*0008*/ 	.word	0x00000020


	//----- nvinfo : EIATTR_FRAME_SIZE
	.align		4
.L_1:
        /*000c*/ 	.byte	0x04, 0x11
        /*000e*/ 	.short	(.L_3 - .L_2)
	.align		4
.L_2:
        /*0010*/ 	.word	index@(_Z17brightness_kernelPfiiif)
        /*0014*/ 	.word	0x00000000


	//----- nvinfo : EIATTR_MIN_STACK_SIZE
	.align		4
.L_3:
        /*0018*/ 	.byte	0x04, 0x12
        /*001a*/ 	.short	(.L_5 - .L_4)
	.align		4
.L_4:
        /*001c*/ 	.word	index@(_Z17brightness_kernelPfiiif)
        /*0020*/ 	.word	0x00000000
.L_5:


//--------------------- .nv.compat                --------------------------
	.section	.nv.compat,"",@"SHT_CUDA_COMPAT_INFO"
	.align	4
        /*0000*/ 	.byte	0x02, 0x09, 0x00, 0x00, 0x02, 0x02, 0x01, 0x00, 0x02, 0x05, 0x05, 0x00, 0x03, 0x07, 0x01, 0x01
        /*0010*/ 	.byte	0x02, 0x03, 0x00, 0x00, 0x02, 0x06, 0x01, 0x00, 0x04, 0x0b, 0x08, 0x00, 0x09, 0x00, 0x00, 0x00
        /*0020*/ 	.byte	0x00, 0x00, 0x00, 0x00


//--------------------- .nv.info._Z17brightness_kernelPfiiif --------------------------
	.section	.nv.info._Z17brightness_kernelPfiiif,"",@"SHT_CUDA_INFO"
	.sectionflags	@""
	.align	4


	//----- nvinfo : EIATTR_CUDA_API_VERSION
	.align		4
        /*0000*/ 	.byte	0x04, 0x37
        /*0002*/ 	.short	(.L_7 - .L_6)
.L_6:
        /*0004*/ 	.word	0x00000082


	//----- nvinfo : EIATTR_KPARAM_INFO
	.align		4
.L_7:
        /*0008*/ 	.byte	0x04, 0x17
        /*000a*/ 	.short	(.L_9 - .L_8)
.L_8:
        /*000c*/ 	.word	0x00000000
        /*0010*/ 	.short	0x0004
        /*0012*/ 	.short	0x0014
        /*0014*/ 	.byte	0x00, 0xf0, 0x11, 0x00


	//----- nvinfo : EIATTR_KPARAM_INFO
	.align		4
.L_9:
        /*0018*/ 	.byte	0x04, 0x17
        /*001a*/ 	.short	(.L_11 - .L_10)
.L_10:
        /*001c*/ 	.word	0x00000000
        /*0020*/ 	.short	0x0003
        /*0022*/ 	.short	0x0010
        /*0024*/ 	.byte	0x00, 0xf0, 0x11, 0x00


	//----- nvinfo : EIATTR_KPARAM_INFO
	.align		4
.L_11:
        /*0028*/ 	.byte	0x04, 0x17
        /*002a*/ 	.short	(.L_13 - .L_12)
.L_12:
        /*002c*/ 	.word	0x00000000
        /*0030*/ 	.short	0x0002
        /*0032*/ 	.short	0x000c
        /*0034*/ 	.byte	0x00, 0xf0, 0x11, 0x00


	//----- nvinfo : EIATTR_KPARAM_INFO
	.align		4
.L_13:
        /*0038*/ 	.byte	0x04, 0x17
        /*003a*/ 	.short	(.L_15 - .L_14)
.L_14:
        /*003c*/ 	.word	0x00000000
        /*0040*/ 	.short	0x0001
        /*0042*/ 	.short	0x0008
        /*0044*/ 	.byte	0x00, 0xf0, 0x11, 0x00


	//----- nvinfo : EIATTR_KPARAM_INFO
	.align		4
.L_15:
        /*0048*/ 	.byte	0x04, 0x17
        /*004a*/ 	.short	(.L_17 - .L_16)
.L_16:
        /*004c*/ 	.word	0x00000000
        /*0050*/ 	.short	0x0000
        /*0052*/ 	.short	0x0000
        /*0054*/ 	.byte	0x00, 0xf5, 0x21, 0x00


	//----- nvinfo : EIATTR_SPARSE_MMA_MASK
	.align		4
.L_17:
        /*0058*/ 	.byte	0x03, 0x50
        /*005a*/ 	.short	0x0000


	//----- nvinfo : EIATTR_MAXREG_COUNT
	.align		4
        /*005c*/ 	.byte	0x03, 0x1b
        /*005e*/ 	.short	0x00ff


	//----- nvinfo : EIATTR_MERCURY_ISA_VERSION
	.align		4
        /*0060*/ 	.byte	0x03, 0x5f
        /*0062*/ 	.short	0x0101


	//----- nvinfo : EIATTR_VRC_CTA_INIT_COUNT
	.align		4
        /*0064*/ 	.byte	0x02, 0x4a
	.zero		1
	.zero		1


	//----- nvinfo : EIATTR_EXIT_INSTR_OFFSETS
	.align		4
        /*0068*/ 	.byte	0x04, 0x1c
        /*006a*/ 	.short	(.L_19 - .L_18)


	//   ....[0]....
.L_18:
        /*006c*/ 	.word	0x000000e0


	//   ....[1]....
        /*0070*/ 	.word	0x00000550


	//   ....[2]....
        /*0074*/ 	.word	0x00000770


	//   ....[3]....
        /*0078*/ 	.word	0x000008d0


	//   ....[4]....
        /*007c*/ 	.word	0x000009a0


	//----- nvinfo : EIATTR_CBANK_PARAM_SIZE
	.align		4
.L_19:
        /*0080*/ 	.byte	0x03, 0x19
        /*0082*/ 	.short	0x0018


	//----- nvinfo : EIATTR_PARAM_CBANK
	.align		4
        /*0084*/ 	.byte	0x04, 0x0a
        /*0086*/ 	.short	(.L_21 - .L_20)
	.align		4
.L_20:
        /*0088*/ 	.word	index@(.nv.constant0._Z17brightness_kernelPfiiif)
        /*008c*/ 	.short	0x0380
        /*008e*/ 	.short	0x0018


	//----- nvinfo : EIATTR_SW_WAR
	.align		4
.L_21:
        /*0090*/ 	.byte	0x04, 0x36
        /*0092*/ 	.short	(.L_23 - .L_22)
.L_22:
        /*0094*/ 	.word	0x00000008
.L_23:


//--------------------- .nv.callgraph             --------------------------
	.section	.nv.callgraph,"",@"SHT_CUDA_CALLGRAPH"
	.align	4
	.sectionentsize	8
	.align		4
        /*0000*/ 	.word	0x00000000
	.align		4
        /*0004*/ 	.word	0xffffffff
	.align		4
        /*0008*/ 	.word	0x00000000
	.align		4
        /*000c*/ 	.word	0xfffffffe
	.align		4
        /*0010*/ 	.word	0x00000000
	.align		4
        /*0014*/ 	.word	0xfffffffd
	.align		4
        /*0018*/ 	.word	0x00000000
	.align		4
        /*001c*/ 	.word	0xfffffffc


//--------------------- .text._Z17brightness_kernelPfiiif --------------------------
	.section	.text._Z17brightness_kernelPfiiif,"ax",@progbits
	.align	128
        .global         _Z17brightness_kernelPfiiif
        .type           _Z17brightness_kernelPfiiif,@function
        .size           _Z17brightness_kernelPfiiif,(.L_x_6 - _Z17brightness_kernelPfiiif)
        .other          _Z17brightness_kernelPfiiif,@"STO_CUDA_ENTRY STV_DEFAULT"
_Z17brightness_kernelPfiiif:
.text._Z17brightness_kernelPfiiif:
[----:B------:R-:W-:Y:S01]  /*0000*/  LDC R1, c[0x0][0x37c] ;  /* 0x0000df00ff017b82 */ /* 0x000fe20000000800 */
[----:B------:R-:W0:Y:S07]  /*0010*/  S2R R2, SR_TID.Y ;  /* 0x0000000000027919 */ /* 0x000e2e0000002200 */
[----:B------:R-:W1:Y:S01]  /*0020*/  LDC R0, c[0x0][0x360] ;  /* 0x0000d800ff007b82 */ /* 0x000e620000000800 */
[----:B------:R-:W2:Y:S01]  /*0030*/  LDCU.64 UR6, c[0x0][0x388] ;  /* 0x00007100ff0677ac */ /* 0x000ea20008000a00 */
[----:B------:R-:W1:Y:S06]  /*0040*/  S2R R5, SR_TID.X ;  /* 0x0000000000057919 */ /* 0x000e6c0000002100 */
[----:B------:R-:W0:Y:S08]  /*0050*/  S2UR UR5, SR_CTAID.Y ;  /* 0x00000000000579c3 */ /* 0x000e300000002600 */
[----:B------:R-:W0:Y:S08]  /*0060*/  LDC R3, c[0x0][0x364] ;  /* 0x0000d900ff037b82 */ /* 0x000e300000000800 */
[----:B------:R-:W1:Y:S08]  /*0070*/  S2UR UR4, SR_CTAID.X ;  /* 0x00000000000479c3 */ /* 0x000e700000002500 */
[----:B------:R-:W3:Y:S01]  /*0080*/  LDC R4, c[0x0][0x390] ;  /* 0x0000e400ff047b82 */ /* 0x000ee20000000800 */
[----:B0-----:R-:W-:-:S05]  /*0090*/  IMAD R3, R3, UR5, R2 ;  /* 0x0000000503037c24 */ /* 0x001fca000f8e0202 */
[----:B--2---:R-:W-:Y:S01]  /*00a0*/  ISETP.GE.AND P0, PT, R3, UR7, PT ;  /* 0x0000000703007c0c */ /* 0x004fe2000bf06270 */
[----:B-1----:R-:W-:-:S05]  /*00b0*/  IMAD R0, R0, UR4, R5 ;  /* 0x0000000400007c24 */ /* 0x002fca000f8e0205 */
[----:B------:R-:W-:-:S04]  /*00c0*/  ISETP.GE.OR P0, PT, R0, UR6, P0 ;  /* 0x0000000600007c0c */ /* 0x000fc80008706670 */
[----:B---3--:R-:W-:-:S13]  /*00d0*/  ISETP.LT.OR P0, PT, R4, 0x1, P0 ;  /* 0x000000010400780c */ /* 0x008fda0000701670 */
[----:B------:R-:W-:Y:S05]  /*00e0*/  @P0 EXIT ;  /* 0x000000000000094d */ /* 0x000fea0003800000 */
[C---:B------:R-:W-:Y:S01]  /*00f0*/  ISETP.GE.U32.AND P1, PT, R4.reuse, 0x10, PT ;  /* 0x000000100400780c */ /* 0x040fe20003f26070 */
[----:B------:R-:W-:Y:S01]  /*0100*/  IMAD R5, R3, UR6, R0 ;  /* 0x0000000603057c24 */ /* 0x000fe2000f8e0200 */
[----:B------:R-:W-:Y:S01]  /*0110*/  LOP3.LUT R24, R4, 0xf, RZ, 0xc0, !PT ;  /* 0x0000000f04187812 */ /* 0x000fe200078ec0ff */
[----:B------:R-:W0:Y:S01]  /*0120*/  LDCU.64 UR6, c[0x0][0x358] ;  /* 0x00006b00ff0677ac */ /* 0x000e220008000a00 */
[----:B------:R-:W-:Y:S02]  /*0130*/  HFMA2 R0, -RZ, RZ, 0, 0 ;  /* 0x00000000ff007431 */ /* 0x000fe400000001ff */
[----:B------:R-:W-:Y:S01]  /*0140*/  IMAD R5, R5, R4, RZ ;  /* 0x0000000405057224 */ /* 0x000fe200078e02ff */
[----:B------:R-:W-:-:S06]  /*0150*/  ISETP.NE.AND P0, PT, R24, RZ, PT ;  /* 0x000000ff1800720c */ /* 0x000fcc0003f05270 */
[----:B------:R-:W-:Y:S07]  /*0160*/  @!P1 BRA `(.L_x_0) ;  /* 0x0000000000f89947 */ /* 0x000fee0003800000 */
[----:B------:R-:W1:Y:S01]  /*0170*/  LDCU.64 UR4, c[0x0][0x380] ;  /* 0x00007000ff0477ac */ /* 0x000e620008000a00 */
[----:B------:R-:W-:Y:S02]  /*0180*/  LOP3.LUT R0, R4, 0x7ffffff0, RZ, 0xc0, !PT ;  /* 0x7ffffff004007812 */ /* 0x000fe400078ec0ff */
[----:B------:R-:W-:Y:S01]  /*0190*/  MOV R6, R5 ;  /* 0x0000000500067202 */ /* 0x000fe20000000f00 */
[----:B------:R-:W2:Y:S01]  /*01a0*/  LDCU UR8, c[0x0][0x394] ;  /* 0x00007280ff0877ac */ /* 0x000ea20008000800 */
[----:B------:R-:W-:Y:S01]  /*01b0*/  IADD3 R7, PT, PT, -R0, RZ, RZ ;  /* 0x000000ff00077210 */ /* 0x000fe20007ffe1ff */
[----:B-1----:R-:W-:-:S04]  /*01c0*/  UIADD3 UR4, UP0, UPT, UR4, 0x20, URZ ;  /* 0x0000002004047890 */ /* 0x002fc8000ff1e0ff */
[----:B--2---:R-:W-:-:S12]  /*01d0*/  UIADD3.X UR5, UPT, UPT, URZ, UR5, URZ, UP0, !UPT ;  /* 0x00000005ff057290 */ /* 0x004fd800087fe4ff */
.L_x_1:
[----:B----4-:R-:W-:Y:S02]  /*01e0*/  MOV R2, UR4 ;  /* 0x0000000400027c02 */ /* 0x010fe40008000f00 */
[----:B------:R-:W-:-:S03]  /*01f0*/  MOV R3, UR5 ;  /* 0x0000000500037c02 */ /* 0x000fc60008000f00 */
[----:B------:R-:W-:-:S05]  /*0200*/  IMAD.WIDE R2, R6, 0x4, R2 ;  /* 0x0000000406027825 */ /* 0x000fca00078e0202 */
[----:B0-----:R-:W2:Y:S04]  /*0210*/  LDG.E R18, desc[UR6][R2.64+-0x20] ;  /* 0xffffe00602127981 */ /* 0x001ea8000c1e1900 */
[----:B------:R-:W3:Y:S04]  /*0220*/  LDG.E R20, desc[UR6][R2.64+-0x1c] ;  /* 0xffffe40602147981 */ /* 0x000ee8000c1e1900 */
[----:B------:R-:W4:Y:S04]  /*0230*/  LDG.E R22, desc[UR6][R2.64+-0x18] ;  /* 0xffffe80602167981 */ /* 0x000f28000c1e1900 */
[----:B------:R-:W5:Y:S04]  /*0240*/  LDG.E R25, desc[UR6][R2.64+-0x14] ;  /* 0xffffec0602197981 */ /* 0x000f68000c1e1900 */
        /* <DEDUP_REMOVED lines=11> */
[----:B------:R-:W5:Y:S01]  /*0300*/  LDG.E R9, desc[UR6][R2.64+0x1c] ;  /* 0x00001c0602097981 */ /* 0x000f62000c1e1900 */
[----:B------:R-:W-:-:S02]  /*0310*/  IADD3 R7, PT, PT, R7, 0x10, RZ ;  /* 0x0000001007077810 */ /* 0x000fc40007ffe0ff */
[----:B------:R-:W-:Y:S02]  /*0320*/  IADD3 R6, PT, PT, R6, 0x10, RZ ;  /* 0x0000001006067810 */ /* 0x000fe40007ffe0ff */
[----:B------:R-:W-:Y:S01]  /*0330*/  ISETP.NE.AND P1, PT, R7, RZ, PT ;  /* 0x000000ff0700720c */ /* 0x000fe20003f25270 */
[----:B--2---:R-:W-:Y:S01]  /*0340*/  FADD.SAT R19, R18, UR8 ;  /* 0x0000000812137e21 */ /* 0x004fe20008002000 */
[----:B---3--:R-:W-:-:S04]  /*0350*/  FADD.SAT R21, R20, UR8 ;  /* 0x0000000814157e21 */ /* 0x008fc80008002000 */
[----:B------:R0:W-:Y:S01]  /*0360*/  STG.E desc[UR6][R2.64+-0x20], R19 ;  /* 0xffffe01302007986 */ /* 0x0001e2000c101906 */
[----:B----4-:R-:W-:-:S03]  /*0370*/  FADD.SAT R23, R22, UR8 ;  /* 0x0000000816177e21 */ /* 0x010fc60008002000 */
[----:B------:R1:W-:Y:S01]  /*0380*/  STG.E desc[UR6][R2.64+-0x1c], R21 ;  /* 0xffffe41502007986 */ /* 0x0003e2000c101906 */
[----:B-----5:R-:W-:-:S03]  /*0390*/  FADD.SAT R25, R25, UR8 ;  /* 0x0000000819197e21 */ /* 0x020fc60008002000 */
[----:B------:R2:W-:Y:S01]  /*03a0*/  STG.E desc[UR6][R2.64+-0x18], R23 ;  /* 0xffffe81702007986 */ /* 0x0005e2000c101906 */
[----:B------:R-:W-:-:S03]  /*03b0*/  FADD.SAT R27, R26, UR8 ;  /* 0x000000081a1b7e21 */ /* 0x000fc60008002000 */
[----:B------:R3:W-:Y:S01]  /*03c0*/  STG.E desc[UR6][R2.64+-0x14], R25 ;  /* 0xffffec1902007986 */ /* 0x0007e2000c101906 */
[----:B------:R-:W-:-:S03]  /*03d0*/  FADD.SAT R29, R28, UR8 ;  /* 0x000000081c1d7e21 */ /* 0x000fc60008002000 */
[----:B------:R4:W-:Y:S01]  /*03e0*/  STG.E desc[UR6][R2.64+-0x10], R27 ;  /* 0xfffff01b02007986 */ /* 0x0009e2000c101906 */
[----:B------:R-:W-:-:S03]  /*03f0*/  FADD.SAT R17, R17, UR8 ;  /* 0x0000000811117e21 */ /* 0x000fc60008002000 */
[----:B------:R4:W-:Y:S01]  /*0400*/  STG.E desc[UR6][R2.64+-0xc], R29 ;  /* 0xfffff41d02007986 */ /* 0x0009e2000c101906 */
[----:B------:R-:W-:-:S03]  /*0410*/  FADD.SAT R13, R13, UR8 ;  /* 0x000000080d0d7e21 */ /* 0x000fc60008002000 */
[----:B------:R4:W-:Y:S01]  /*0420*/  STG.E desc[UR6][R2.64+-0x8], R17 ;  /* 0xfffff81102007986 */ /* 0x0009e2000c101906 */
[----:B0-----:R-:W-:-:S03]  /*0430*/  FADD.SAT R19, R16, UR8 ;  /* 0x0000000810137e21 */ /* 0x001fc60008002000 */
[----:B------:R4:W-:Y:S01]  /*0440*/  STG.E desc[UR6][R2.64+-0x4], R13 ;  /* 0xfffffc0d02007986 */ /* 0x0009e2000c101906 */
[----:B------:R-:W-:-:S03]  /*0450*/  FADD.SAT R15, R15, UR8 ;  /* 0x000000080f0f7e21 */ /* 0x000fc60008002000 */
[----:B------:R4:W-:Y:S01]  /*0460*/  STG.E desc[UR6][R2.64], R19 ;  /* 0x0000001302007986 */ /* 0x0009e2000c101906 */
[----:B------:R-:W-:-:S03]  /*0470*/  FADD.SAT R14, R14, UR8 ;  /* 0x000000080e0e7e21 */ /* 0x000fc60008002000 */
[----:B------:R4:W-:Y:S01]  /*0480*/  STG.E desc[UR6][R2.64+0x4], R15 ;  /* 0x0000040f02007986 */ /* 0x0009e2000c101906 */
[----:B-1----:R-:W-:-:S03]  /*0490*/  FADD.SAT R21, R12, UR8 ;  /* 0x000000080c157e21 */ /* 0x002fc60008002000 */
[----:B------:R4:W-:Y:S01]  /*04a0*/  STG.E desc[UR6][R2.64+0x8], R14 ;  /* 0x0000080e02007986 */ /* 0x0009e2000c101906 */
[----:B--2---:R-:W-:-:S03]  /*04b0*/  FADD.SAT R23, R8, UR8 ;  /* 0x0000000808177e21 */ /* 0x004fc60008002000 */
[----:B------:R4:W-:Y:S01]  /*04c0*/  STG.E desc[UR6][R2.64+0xc], R21 ;  /* 0x00000c1502007986 */ /* 0x0009e2000c101906 */
[----:B------:R-:W-:-:S03]  /*04d0*/  FADD.SAT R11, R11, UR8 ;  /* 0x000000080b0b7e21 */ /* 0x000fc60008002000 */
[----:B------:R4:W-:Y:S01]  /*04e0*/  STG.E desc[UR6][R2.64+0x10], R23 ;  /* 0x0000101702007986 */ /* 0x0009e2000c101906 */
[----:B---3--:R-:W-:-:S03]  /*04f0*/  FADD.SAT R25, R10, UR8 ;  /* 0x000000080a197e21 */ /* 0x008fc60008002000 */
[----:B------:R4:W-:Y:S01]  /*0500*/  STG.E desc[UR6][R2.64+0x14], R11 ;  /* 0x0000140b02007986 */ /* 0x0009e2000c101906 */
[----:B------:R-:W-:-:S03]  /*0510*/  FADD.SAT R9, R9, UR8 ;  /* 0x0000000809097e21 */ /* 0x000fc60008002000 */
[----:B------:R4:W-:Y:S04]  /*0520*/  STG.E desc[UR6][R2.64+0x18], R25 ;  /* 0x0000181902007986 */ /* 0x0009e8000c101906 */
[----:B------:R4:W-:Y:S01]  /*0530*/  STG.E desc[UR6][R2.64+0x1c], R9 ;  /* 0x00001c0902007986 */ /* 0x0009e2000c101906 */
[----:B------:R-:W-:Y:S05]  /*0540*/  @P1 BRA `(.L_x_1) ;  /* 0xfffffffc00241947 */ /* 0x000fea000383ffff */
.L_x_0:
[----:B0-----:R-:W-:Y:S05]  /*0550*/  @!P0 EXIT ;  /* 0x000000000000894d */ /* 0x001fea0003800000 */
[----:B------:R-:W-:Y:S02]  /*0560*/  ISETP.GE.U32.AND P0, PT, R24, 0x8, PT ;  /* 0x000000081800780c */ /* 0x000fe40003f06070 */
[----:B------:R-:W-:-:S04]  /*0570*/  LOP3.LUT R22, R4, 0x7, RZ, 0xc0, !PT ;  /* 0x0000000704167812 */ /* 0x000fc800078ec0ff */
[----:B------:R-:W-:-:S07]  /*0580*/  ISETP.NE.AND P1, PT, R22, RZ, PT ;  /* 0x000000ff1600720c */ /* 0x000fce0003f25270 */
[----:B------:R-:W-:Y:S06]  /*0590*/  @!P0 BRA `(.L_x_2) ;  /* 0x0000000000748947 */ /* 0x000fec0003800000 */
[----:B----4-:R-:W0:Y:S01]  /*05a0*/  LDC.64 R2, c[0x0][0x380] ;  /* 0x0000e000ff027b82 */ /* 0x010e220000000a00 */
[----:B------:R-:W-:Y:S01]  /*05b0*/  IADD3 R7, PT, PT, R5, R0, RZ ;  /* 0x0000000005077210 */ /* 0x000fe20007ffe0ff */
[----:B------:R-:W1:Y:S04]  /*05c0*/  LDCU UR4, c[0x0][0x394] ;  /* 0x00007280ff0477ac */ /* 0x000e680008000800 */
[----:B0-----:R-:W-:-:S05]  /*05d0*/  IMAD.WIDE R2, R7, 0x4, R2 ;  /* 0x0000000407027825 */ /* 0x001fca00078e0202 */
[----:B------:R-:W1:Y:S04]  /*05e0*/  LDG.E R6, desc[UR6][R2.64] ;  /* 0x0000000602067981 */ /* 0x000e68000c1e1900 */
[----:B------:R-:W2:Y:S04]  /*05f0*/  LDG.E R8, desc[UR6][R2.64+0x4] ;  /* 0x0000040602087981 */ /* 0x000ea8000c1e1900 */
[----:B------:R-:W3:Y:S04]  /*0600*/  LDG.E R10, desc[UR6][R2.64+0x8] ;  /* 0x00000806020a7981 */ /* 0x000ee8000c1e1900 */
[----:B------:R-:W4:Y:S04]  /*0610*/  LDG.E R12, desc[UR6][R2.64+0xc] ;  /* 0x00000c06020c7981 */ /* 0x000f28000c1e1900 */
[----:B------:R-:W5:Y:S04]  /*0620*/  LDG.E R14, desc[UR6][R2.64+0x10] ;  /* 0x00001006020e7981 */ /* 0x000f68000c1e1900 */
[----:B------:R-:W5:Y:S04]  /*0630*/  LDG.E R16, desc[UR6][R2.64+0x14] ;  /* 0x0000140602107981 */ /* 0x000f68000c1e1900 */
[----:B------:R-:W5:Y:S04]  /*0640*/  LDG.E R18, desc[UR6][R2.64+0x18] ;  /* 0x0000180602127981 */ /* 0x000f68000c1e1900 */
[----:B------:R-:W5:Y:S01]  /*0650*/  LDG.E R20, desc[UR6][R2.64+0x1c] ;  /* 0x00001c0602147981 */ /* 0x000f62000c1e1900 */
[----:B------:R-:W-:Y:S01]  /*0660*/  IADD3 R0, PT, PT, R0, 0x8, RZ ;  /* 0x0000000800007810 */ /* 0x000fe20007ffe0ff */
[----:B-1----:R-:W-:Y:S01]  /*0670*/  FADD.SAT R7, R6, UR4 ;  /* 0x0000000406077e21 */ /* 0x002fe20008002000 */
[----:B--2---:R-:W-:-:S04]  /*0680*/  FADD.SAT R9, R8, UR4 ;  /* 0x0000000408097e21 */ /* 0x004fc80008002000 */
[----:B------:R0:W-:Y:S01]  /*0690*/  STG.E desc[UR6][R2.64], R7 ;  /* 0x0000000702007986 */ /* 0x0001e2000c101906 */
[----:B---3--:R-:W-:-:S03]  /*06a0*/  FADD.SAT R11, R10, UR4 ;  /* 0x000000040a0b7e21 */ /* 0x008fc60008002000 */
        /* <DEDUP_REMOVED lines=10> */
[----:B------:R0:W-:Y:S04]  /*0750*/  STG.E desc[UR6][R2.64+0x18], R19 ;  /* 0x0000181302007986 */ /* 0x0001e8000c101906 */
[----:B------:R0:W-:Y:S02]  /*0760*/  STG.E desc[UR6][R2.64+0x1c], R21 ;  /* 0x00001c1502007986 */ /* 0x0001e4000c101906 */
.L_x_2:
[----:B------:R-:W-:Y:S05]  /*0770*/  @!P1 EXIT ;  /* 0x000000000000994d */ /* 0x000fea0003800000 */
[----:B------:R-:W-:Y:S02]  /*0780*/  ISETP.GE.U32.AND P0, PT, R22, 0x4, PT ;  /* 0x000000041600780c */ /* 0x000fe40003f06070 */
[----:B------:R-:W-:-:S04]  /*0790*/  LOP3.LUT R4, R4, 0x3, RZ, 0xc0, !PT ;  /* 0x0000000304047812 */ /* 0x000fc800078ec0ff */
[----:B------:R-:W-:-:S07]  /*07a0*/  ISETP.NE.AND P1, PT, R4, RZ, PT ;  /* 0x000000ff0400720c */ /* 0x000fce0003f25270 */
[----:B------:R-:W-:Y:S06]  /*07b0*/  @!P0 BRA `(.L_x_3) ;  /* 0x0000000000448947 */ /* 0x000fec0003800000 */
[----:B0---4-:R-:W0:Y:S01]  /*07c0*/  LDC.64 R2, c[0x0][0x380] ;  /* 0x0000e000ff027b82 */ /* 0x011e220000000a00 */
[----:B------:R-:W-:Y:S01]  /*07d0*/  IADD3 R7, PT, PT, R5, R0, RZ ;  /* 0x0000000005077210 */ /* 0x000fe20007ffe0ff */
[----:B------:R-:W1:Y:S04]  /*07e0*/  LDCU UR4, c[0x0][0x394] ;  /* 0x00007280ff0477ac */ /* 0x000e680008000800 */
[----:B0-----:R-:W-:-:S05]  /*07f0*/  IMAD.WIDE R2, R7, 0x4, R2 ;  /* 0x0000000407027825 */ /* 0x001fca00078e0202 */
[----:B------:R-:W1:Y:S04]  /*0800*/  LDG.E R6, desc[UR6][R2.64] ;  /* 0x0000000602067981 */ /* 0x000e68000c1e1900 */
[----:B------:R-:W2:Y:S04]  /*0810*/  LDG.E R8, desc[UR6][R2.64+0x4] ;  /* 0x0000040602087981 */ /* 0x000ea8000c1e1900 */
[----:B------:R-:W3:Y:S04]  /*0820*/  LDG.E R10, desc[UR6][R2.64+0x8] ;  /* 0x00000806020a7981 */ /* 0x000ee8000c1e1900 */
[----:B------:R-:W4:Y:S01]  /*0830*/  LDG.E R12, desc[UR6][R2.64+0xc] ;  /* 0x00000c06020c7981 */ /* 0x000f22000c1e1900 */
[----:B------:R-:W-:Y:S01]  /*0840*/  IADD3 R0, PT, PT, R0, 0x4, RZ ;  /* 0x0000000400007810 */ /* 0x000fe20007ffe0ff */
[----:B-1----:R-:W-:Y:S01]  /*0850*/  FADD.SAT R7, R6, UR4 ;  /* 0x0000000406077e21 */ /* 0x002fe20008002000 */
[----:B--2---:R-:W-:-:S04]  /*0860*/  FADD.SAT R9, R8, UR4 ;  /* 0x0000000408097e21 */ /* 0x004fc80008002000 */
[----:B------:R1:W-:Y:S01]  /*0870*/  STG.E desc[UR6][R2.64], R7 ;  /* 0x0000000702007986 */ /* 0x0003e2000c101906 */
[----:B---3--:R-:W-:-:S03]  /*0880*/  FADD.SAT R11, R10, UR4 ;  /* 0x000000040a0b7e21 */ /* 0x008fc60008002000 */
[----:B------:R1:W-:Y:S01]  /*0890*/  STG.E desc[UR6][R2.64+0x4], R9 ;  /* 0x0000040902007986 */ /* 0x0003e2000c101906 */
[----:B----4-:R-:W-:-:S03]  /*08a0*/  FADD.SAT R13, R12, UR4 ;  /* 0x000000040c0d7e21 */ /* 0x010fc60008002000 */
[----:B------:R1:W-:Y:S04]  /*08b0*/  STG.E desc[UR6][R2.64+0x8], R11 ;  /* 0x0000080b02007986 */ /* 0x0003e8000c101906 */
[----:B------:R1:W-:Y:S02]  /*08c0*/  STG.E desc[UR6][R2.64+0xc], R13 ;  /* 0x00000c0d02007986 */ /* 0x0003e4000c101906 */
.L_x_3:
[----:B------:R-:W-:Y:S05]  /*08d0*/  @!P1 EXIT ;  /* 0x000000000000994d */ /* 0x000fea0003800000 */
[----:B01----:R-:W0:Y:S01]  /*08e0*/  LDC.64 R6, c[0x0][0x380] ;  /* 0x0000e000ff067b82 */ /* 0x003e220000000a00 */
[----:B------:R-:W-:Y:S01]  /*08f0*/  IADD3 R5, PT, PT, R5, R0, RZ ;  /* 0x0000000005057210 */ /* 0x000fe20007ffe0ff */
[----:B------:R-:W1:Y:S01]  /*0900*/  LDCU UR4, c[0x0][0x394] ;  /* 0x00007280ff0477ac */ /* 0x000e620008000800 */
[----:B------:R-:W-:-:S07]  /*0910*/  IADD3 R4, PT, PT, -R4, RZ, RZ ;  /* 0x000000ff04047210 */ /* 0x000fce0007ffe1ff */
.L_x_4:
[----:B0-2-4-:R-:W-:-:S05]  /*0920*/  IMAD.WIDE R2, R5, 0x4, R6 ;  /* 0x0000000405027825 */ /* 0x015fca00078e0206 */
[----:B------:R-:W1:Y:S01]  /*0930*/  LDG.E R0, desc[UR6][R2.64] ;  /* 0x0000000602007981 */ /* 0x000e62000c1e1900 */
[----:B------:R-:W-:Y:S02]  /*0940*/  IADD3 R4, PT, PT, R4, 0x1, RZ ;  /* 0x0000000104047810 */ /* 0x000fe40007ffe0ff */
[----:B------:R-:W-:Y:S02]  /*0950*/  IADD3 R5, PT, PT, R5, 0x1, RZ ;  /* 0x0000000105057810 */ /* 0x000fe40007ffe0ff */
[----:B------:R-:W-:Y:S01]  /*0960*/  ISETP.NE.AND P0, PT, R4, RZ, PT ;  /* 0x000000ff0400720c */ /* 0x000fe20003f05270 */
[----:B-1----:R-:W-:-:S05]  /*0970*/  FADD.SAT R9, R0, UR4 ;  /* 0x0000000400097e21 */ /* 0x002fca0008002000 */
[----:B------:R2:W-:Y:S07]  /*0980*/  STG.E desc[UR6][R2.64], R9 ;  /* 0x0000000902007986 */ /* 0x0005ee000c101906 */
[----:B------:R-:W-:Y:S05]  /*0990*/  @P0 BRA `(.L_x_4) ;  /* 0xfffffffc00e00947 */ /* 0x000fea000383ffff */
[----:B------:R-:W-:Y:S05]  /*09a0*/  EXIT ;  /* 0x000000000000794d */ /* 0x000fea0003800000 */
.L_x_5:
[----:B------:R-:W-:-:S00]  /*09b0*/  BRA `(.L_x_5) ;  /* 0xfffffffc00fc7947 */ /* 0x000fc0000383ffff */
[----:B------:R-:W-:-:S00]  /*09c0*/  NOP ;  /* 0x0000000000007918 */ /* 0x000fc00000000000 */
        /* <DEDUP_REMOVED lines=11> */
.L_x_6:


//--------------------- .nv.shared.reserved.0     --------------------------
	.section	.nv.shared.reserved.0,"aw",@nobits
	.weak		__nv_reservedSMEM_offset_0_alias
	.size		__nv_reservedSMEM_offset_0_alias, 0, 64
	.other		__nv_reservedSMEM_offset_0_alias,@"STO_CUDA_RESERVED_SHARED STV_DEFAULT"
__nv_reservedSMEM_offset_0_alias:
	.zero		0
	.zero		64


//--------------------- .nv.constant0._Z17brightness_kernelPfiiif --------------------------
	.section	.nv.constant0._Z17brightness_kernelPfiiif,"a",@progbits
	.sectionflags	@""
	.align	4
.nv.constant0._Z17brightness_kernelPfiiif:
	.zero		920


//--------------------- SYMBOLS --------------------------

	.type		.nv.reservedSmem.offset0,@object
	.size		.nv.reservedSmem.offset0,0x4
